//
// Generated by NVIDIA NVVM Compiler
//
// Compiler Build ID: CL-36424714
// Cuda compilation tools, release 13.0, V13.0.88
// Based on NVVM 20.0.0
//

.version 9.0
.target sm_100
.address_size 64

	// .globl	generate_mask

.visible .entry generate_mask(
	.param .u32 generate_mask_param_0,
	.param .u32 generate_mask_param_1,
	.param .u32 generate_mask_param_2,
	.param .u32 generate_mask_param_3,
	.param .f32 generate_mask_param_4,
	.param .f32 generate_mask_param_5,
	.param .f32 generate_mask_param_6,
	.param .f32 generate_mask_param_7,
	.param .u64 .ptr .align 1 generate_mask_param_8
)
{
	.reg .pred 	%p<19>;
	.reg .b16 	%rs<2>;
	.reg .b32 	%r<40>;
	.reg .b32 	%f<13>;
	.reg .b64 	%rd<5>;

	ld.param.u32 	%r11, [generate_mask_param_0];
	ld.param.u32 	%r12, [generate_mask_param_1];
	ld.param.u32 	%r13, [generate_mask_param_2];
	ld.param.u32 	%r14, [generate_mask_param_3];
	ld.param.f32 	%f1, [generate_mask_param_4];
	ld.param.f32 	%f2, [generate_mask_param_5];
	ld.param.f32 	%f3, [generate_mask_param_6];
	ld.param.f32 	%f4, [generate_mask_param_7];
	ld.param.u64 	%rd1, [generate_mask_param_8];
	mov.u32 	%r15, %ntid.x;
	mov.u32 	%r16, %ctaid.x;
	mov.u32 	%r17, %tid.x;
	mad.lo.s32 	%r1, %r15, %r16, %r17;
	mov.u32 	%r18, %ntid.y;
	mov.u32 	%r19, %ctaid.y;
	mov.u32 	%r20, %tid.y;
	mad.lo.s32 	%r2, %r18, %r19, %r20;
	setp.ge.s32 	%p1, %r2, %r12;
	setp.ge.s32 	%p2, %r1, %r11;
	or.pred  	%p3, %p2, %p1;
	@%p3 bra 	$L__BB0_5;
	sub.s32 	%r21, %r2, %r14;
	cvt.rn.f32.s32 	%f5, %r21;
	mul.f32 	%f6, %f2, %f5;
	div.rn.f32 	%f7, %f6, %f3;
	div.rn.f32 	%f8, %f7, %f1;
	cvt.rpi.s32.f32 	%r22, %f8;
	sub.s32 	%r3, %r13, %r22;
	add.s32 	%r4, %r22, %r13;
	setp.le.s32 	%p4, %r3, %r4;
	@%p4 bra 	$L__BB0_3;
	setp.lt.s32 	%p6, %r4, %r11;
	add.s32 	%r24, %r11, -1;
	selp.b32 	%r38, %r4, %r24, %p6;
	max.s32 	%r39, %r3, 0;
	bra.uni 	$L__BB0_4;
$L__BB0_3:
	max.s32 	%r38, %r3, 0;
	setp.lt.s32 	%p5, %r4, %r11;
	add.s32 	%r23, %r11, -1;
	selp.b32 	%r39, %r4, %r23, %p5;
$L__BB0_4:
	setp.le.s32 	%p7, %r38, %r1;
	setp.le.s32 	%p8, %r1, %r39;
	cvt.rn.f32.u32 	%f9, %r2;
	cvt.rn.f32.s32 	%f10, %r14;
	sub.f32 	%f11, %f10, %f4;
	setp.gtu.f32 	%p9, %f11, %f9;
	add.f32 	%f12, %f4, %f10;
	setp.ltu.f32 	%p10, %f12, %f9;
	or.pred  	%p11, %p9, %p10;
	add.s32 	%r25, %r13, -1;
	setp.lt.s32 	%p13, %r1, %r25;
	add.s32 	%r26, %r13, 1;
	setp.gt.s32 	%p14, %r1, %r26;
	or.pred  	%p15, %p13, %p14;
	and.pred  	%p16, %p15, %p11;
	and.pred  	%p17, %p16, %p7;
	and.pred  	%p18, %p17, %p8;
	selp.u16 	%rs1, 1, 0, %p18;
	add.s32 	%r27, %r11, 1;
	shr.u32 	%r28, %r27, 31;
	add.s32 	%r29, %r27, %r28;
	shr.s32 	%r30, %r29, 1;
	add.s32 	%r31, %r12, 1;
	shr.u32 	%r32, %r31, 1;
	add.s32 	%r33, %r30, %r1;
	rem.s32 	%r34, %r33, %r11;
	add.s32 	%r35, %r32, %r2;
	rem.u32 	%r36, %r35, %r12;
	mad.lo.s32 	%r37, %r36, %r11, %r34;
	cvta.to.global.u64 	%rd2, %rd1;
	mul.wide.s32 	%rd3, %r37, 2;
	add.s64 	%rd4, %rd2, %rd3;
	st.global.u16 	[%rd4], %rs1;
$L__BB0_5:
	ret;

}


// ===== COMPILED SASS (sm_100) =====

	.target	sm_100

	.elftype	@"ET_EXEC"


//--------------------- .note.nv.tkinfo           --------------------------
	.section	.note.nv.tkinfo,"",@"SHT_NOTE"
	.sectionflags	@"SHF_NOTE_NV_TKINFO"
	.tkinfo
        /*0018*/ 	.word	0x00000002
        /*0030*/ 	.string	""
        /*0030*/ 	.string	"ptxas"
        /*0030*/ 	.string	"Cuda compilation tools, release 13.0, V13.0.88"
        /*0030*/ 	.string	"Build cuda_13.0.r13.0/compiler.36424714_0"
        /*0030*/ 	.string	"-arch sm_100 -m 64 "



//--------------------- .note.nv.cuinfo           --------------------------
	.section	.note.nv.cuinfo,"",@"SHT_NOTE"
	.sectionflags	@"SHF_NOTE_NV_CUINFO"
        /*0018*/ 	.short	0x0002
        /*001a*/ 	.short	0x0064
        /*001c*/ 	.short	0x0082
	.zero		2


//--------------------- .nv.info                  --------------------------
	.section	.nv.info,"",@"SHT_CUDA_INFO"
	.align	4


	//----- nvinfo : EIATTR_REGCOUNT
	.align		4
        /*0000*/ 	.byte	0x04, 0x2f
        /*0002*/ 	.short	(.L_1 - .L_0)
	.align		4
.L_0:
        /*0004*/ 	.word	index@(generate_mask)
        /*0008*/ 	.word	0x00000012


	//----- nvinfo : EIATTR_FRAME_SIZE
	.align		4
.L_1:
        /*000c*/ 	.byte	0x04, 0x11
        /*000e*/ 	.short	(.L_3 - .L_2)
	.align		4
.L_2:
        /*0010*/ 	.word	index@($__internal_0_$__cuda_sm3x_div_rn_noftz_f32_slowpath)
        /*0014*/ 	.word	0x00000000


	//----- nvinfo : EIATTR_FRAME_SIZE
	.align		4
.L_3:
        /*0018*/ 	.byte	0x04, 0x11
        /*001a*/ 	.short	(.L_5 - .L_4)
	.align		4
.L_4:
        /*001c*/ 	.word	index@(generate_mask)
        /*0020*/ 	.word	0x00000000


	//----- nvinfo : EIATTR_MIN_STACK_SIZE
	.align		4
.L_5:
        /*0024*/ 	.byte	0x04, 0x12
        /*0026*/ 	.short	(.L_7 - .L_6)
	.align		4
.L_6:
        /*0028*/ 	.word	index@(generate_mask)
        /*002c*/ 	.word	0x00000000
.L_7:


//--------------------- .nv.compat                --------------------------
	.section	.nv.compat,"",@"SHT_CUDA_COMPAT_INFO"
	.align	4
        /*0000*/ 	.byte	0x02, 0x09, 0x00, 0x00, 0x02, 0x02, 0x01, 0x00, 0x02, 0x05, 0x05, 0x00, 0x03, 0x07, 0x01, 0x01
        /*0010*/ 	.byte	0x02, 0x03, 0x00, 0x00, 0x02, 0x06, 0x01, 0x00, 0x04, 0x0b, 0x08, 0x00, 0x01, 0x00, 0x00, 0x00
        /*0020*/ 	.byte	0x00, 0x00, 0x00, 0x00


//--------------------- .nv.info.generate_mask    --------------------------
	.section	.nv.info.generate_mask,"",@"SHT_CUDA_INFO"
	.sectionflags	@""
	.align	4


	//----- nvinfo : EIATTR_CUDA_API_VERSION
	.align		4
        /*0000*/ 	.byte	0x04, 0x37
        /*0002*/ 	.short	(.L_9 - .L_8)
.L_8:
        /*0004*/ 	.word	0x00000082


	//----- nvinfo : EIATTR_KPARAM_INFO
	.align		4
.L_9:
        /*0008*/ 	.byte	0x04, 0x17
        /*000a*/ 	.short	(.L_11 - .L_10)
.L_10:
        /*000c*/ 	.word	0x00000000
        /*0010*/ 	.short	0x0008
        /*0012*/ 	.short	0x0020
        /*0014*/ 	.byte	0x00, 0xf5, 0x21, 0x00


	//----- nvinfo : EIATTR_KPARAM_INFO
	.align		4
.L_11:
        /*0018*/ 	.byte	0x04, 0x17
        /*001a*/ 	.short	(.L_13 - .L_12)
.L_12:
        /*001c*/ 	.word	0x00000000
        /*0020*/ 	.short	0x0007
        /*0022*/ 	.short	0x001c
        /*0024*/ 	.byte	0x00, 0xf0, 0x11, 0x00


	//----- nvinfo : EIATTR_KPARAM_INFO
	.align		4
.L_13:
        /*0028*/ 	.byte	0x04, 0x17
        /*002a*/ 	.short	(.L_15 - .L_14)
.L_14:
        /*002c*/ 	.word	0x00000000
        /*0030*/ 	.short	0x0006
        /*0032*/ 	.short	0x0018
        /*0034*/ 	.byte	0x00, 0xf0, 0x11, 0x00


	//----- nvinfo : EIATTR_KPARAM_INFO
	.align		4
.L_15:
        /*0038*/ 	.byte	0x04, 0x17
        /*003a*/ 	.short	(.L_17 - .L_16)
.L_16:
        /*003c*/ 	.word	0x00000000
        /*0040*/ 	.short	0x0005
        /*0042*/ 	.short	0x0014
        /*0044*/ 	.byte	0x00, 0xf0, 0x11, 0x00


	//----- nvinfo : EIATTR_KPARAM_INFO
	.align		4
.L_17:
        /*0048*/ 	.byte	0x04, 0x17
        /*004a*/ 	.short	(.L_19 - .L_18)
.L_18:
        /*004c*/ 	.word	0x00000000
        /*0050*/ 	.short	0x0004
        /*0052*/ 	.short	0x0010
        /*0054*/ 	.byte	0x00, 0xf0, 0x11, 0x00


	//----- nvinfo : EIATTR_KPARAM_INFO
	.align		4
.L_19:
        /*0058*/ 	.byte	0x04, 0x17
        /*005a*/ 	.short	(.L_21 - .L_20)
.L_20:
        /*005c*/ 	.word	0x00000000
        /*0060*/ 	.short	0x0003
        /*0062*/ 	.short	0x000c
        /*0064*/ 	.byte	0x00, 0xf0, 0x11, 0x00


	//----- nvinfo : EIATTR_KPARAM_INFO
	.align		4
.L_21:
        /*0068*/ 	.byte	0x04, 0x17
        /*006a*/ 	.short	(.L_23 - .L_22)
.L_22:
        /*006c*/ 	.word	0x00000000
        /*0070*/ 	.short	0x0002
        /*0072*/ 	.short	0x0008
        /*0074*/ 	.byte	0x00, 0xf0, 0x11, 0x00


	//----- nvinfo : EIATTR_KPARAM_INFO
	.align		4
.L_23:
        /*0078*/ 	.byte	0x04, 0x17
        /*007a*/ 	.short	(.L_25 - .L_24)
.L_24:
        /*007c*/ 	.word	0x00000000
        /*0080*/ 	.short	0x0001
        /*0082*/ 	.short	0x0004
        /*0084*/ 	.byte	0x00, 0xf0, 0x11, 0x00


	//----- nvinfo : EIATTR_KPARAM_INFO
	.align		4
.L_25:
        /*0088*/ 	.byte	0x04, 0x17
        /*008a*/ 	.short	(.L_27 - .L_26)
.L_26:
        /*008c*/ 	.word	0x00000000
        /*0090*/ 	.short	0x0000
        /*0092*/ 	.short	0x0000
        /*0094*/ 	.byte	0x00, 0xf0, 0x11, 0x00


	//----- nvinfo : EIATTR_SPARSE_MMA_MASK
	.align		4
.L_27:
        /*0098*/ 	.byte	0x03, 0x50
        /*009a*/ 	.short	0x0000


	//----- nvinfo : EIATTR_MAXREG_COUNT
	.align		4
        /*009c*/ 	.byte	0x03, 0x1b
        /*009e*/ 	.short	0x00ff


	//----- nvinfo : EIATTR_MERCURY_ISA_VERSION
	.align		4
        /*00a0*/ 	.byte	0x03, 0x5f
        /*00a2*/ 	.short	0x0101


	//----- nvinfo : EIATTR_VRC_CTA_INIT_COUNT
	.align		4
        /*00a4*/ 	.byte	0x02, 0x4a
	.zero		1
	.zero		1


	//----- nvinfo : EIATTR_EXIT_INSTR_OFFSETS
	.align		4
        /*00a8*/ 	.byte	0x04, 0x1c
        /*00aa*/ 	.short	(.L_29 - .L_28)


	//   ....[0]....
.L_28:
        /*00ac*/ 	.word	0x000000c0


	//   ....[1]....
        /*00b0*/ 	.word	0x00000820


	//----- nvinfo : EIATTR_CRS_STACK_SIZE
	.align		4
.L_29:
        /*00b4*/ 	.byte	0x04, 0x1e
        /*00b6*/ 	.short	(.L_31 - .L_30)
.L_30:
        /*00b8*/ 	.word	0x00000000


	//----- nvinfo : EIATTR_CBANK_PARAM_SIZE
	.align		4
.L_31:
        /*00bc*/ 	.byte	0x03, 0x19
        /*00be*/ 	.short	0x0028


	//----- nvinfo : EIATTR_PARAM_CBANK
	.align		4
        /*00c0*/ 	.byte	0x04, 0x0a
        /*00c2*/ 	.short	(.L_33 - .L_32)
	.align		4
.L_32:
        /*00c4*/ 	.word	index@(.nv.constant0.generate_mask)
        /*00c8*/ 	.short	0x0380
        /*00ca*/ 	.short	0x0028


	//----- nvinfo : EIATTR_SW_WAR
	.align		4
.L_33:
        /*00cc*/ 	.byte	0x04, 0x36
        /*00ce*/ 	.short	(.L_35 - .L_34)
.L_34:
        /*00d0*/ 	.word	0x00000008
.L_35:


//--------------------- .nv.callgraph             --------------------------
	.section	.nv.callgraph,"",@"SHT_CUDA_CALLGRAPH"
	.align	4
	.sectionentsize	8
	.align		4
        /*0000*/ 	.word	0x00000000
	.align		4
        /*0004*/ 	.word	0xffffffff
	.align		4
        /*0008*/ 	.word	0x00000000
	.align		4
        /*000c*/ 	.word	0xfffffffe
	.align		4
        /*0010*/ 	.word	0x00000000
	.align		4
        /*0014*/ 	.word	0xfffffffd
	.align		4
        /*0018*/ 	.word	0x00000000
	.align		4
        /*001c*/ 	.word	0xfffffffc


//--------------------- .text.generate_mask       --------------------------
	.section	.text.generate_mask,"ax",@progbits
	.align	128
        .global         generate_mask
        .type           generate_mask,@function
        .size           generate_mask,(.L_x_16 - generate_mask)
        .other          generate_mask,@"STO_CUDA_ENTRY STV_DEFAULT"
generate_mask:
.text.generate_mask:
[----:B------:R-:W-:Y:S01]  /*0000*/  LDC R1, c[0x0][0x37c] ;  /* 0x0000df00ff017b82 */ /* 0x000fe20000000800 */
[----:B------:R-:W0:Y:S01]  /*0010*/  S2R R4, SR_CTAID.Y ;  /* 0x0000000000047919 */ /* 0x000e220000002600 */
[----:B------:R-:W1:Y:S01]  /*0020*/  LDCU UR4, c[0x0][0x360] ;  /* 0x00006c00ff0477ac */ /* 0x000e620008000800 */
[----:B------:R-:W0:Y:S01]  /*0030*/  S2R R5, SR_TID.Y ;  /* 0x0000000000057919 */ /* 0x000e220000002200 */
[----:B------:R-:W0:Y:S01]  /*0040*/  LDCU UR5, c[0x0][0x364] ;  /* 0x00006c80ff0577ac */ /* 0x000e220008000800 */
[----:B------:R-:W1:Y:S01]  /*0050*/  S2R R2, SR_CTAID.X ;  /* 0x0000000000027919 */ /* 0x000e620000002500 */
[----:B------:R-:W2:Y:S01]  /*0060*/  LDCU.64 UR6, c[0x0][0x380] ;  /* 0x00007000ff0677ac */ /* 0x000ea20008000a00 */
[----:B------:R-:W1:Y:S01]  /*0070*/  S2R R3, SR_TID.X ;  /* 0x0000000000037919 */ /* 0x000e620000002100 */
[----:B0-----:R-:W-:-:S05]  /*0080*/  IMAD R4, R4, UR5, R5 ;  /* 0x0000000504047c24 */ /* 0x001fca000f8e0205 */
[----:B--2---:R-:W-:Y:S01]  /*0090*/  ISETP.GE.AND P0, PT, R4, UR7, PT ;  /* 0x0000000704007c0c */ /* 0x004fe2000bf06270 */
[----:B-1----:R-:W-:-:S05]  /*00a0*/  IMAD R2, R2, UR4, R3 ;  /* 0x0000000402027c24 */ /* 0x002fca000f8e0203 */
[----:B------:R-:W-:-:S13]  /*00b0*/  ISETP.GE.OR P0, PT, R2, UR6, P0 ;  /* 0x0000000602007c0c */ /* 0x000fda0008706670 */
[----:B------:R-:W-:Y:S05]  /*00c0*/  @P0 EXIT ;  /* 0x000000000000094d */ /* 0x000fea0003800000 */
[----:B------:R-:W0:Y:S01]  /*00d0*/  LDC R7, c[0x0][0x398] ;  /* 0x0000e600ff077b82 */ /* 0x000e220000000800 */
[----:B------:R-:W1:Y:S01]  /*00e0*/  LDCU UR4, c[0x0][0x38c] ;  /* 0x00007180ff0477ac */ /* 0x000e620008000800 */
[----:B------:R-:W-:Y:S01]  /*00f0*/  BSSY.RECONVERGENT B0, `(.L_x_0) ;  /* 0x0000012000007945 */ /* 0x000fe20003800200 */
[----:B------:R-:W2:Y:S01]  /*0100*/  LDCU UR5, c[0x0][0x394] ;  /* 0x00007280ff0577ac */ /* 0x000ea20008000800 */
[----:B-1----:R-:W-:Y:S01]  /*0110*/  VIADD R0, R4, -UR4 ;  /* 0x8000000404007c36 */ /* 0x002fe20008000000 */
[----:B0-----:R-:W0:Y:S04]  /*0120*/  MUFU.RCP R3, R7 ;  /* 0x0000000700037308 */ /* 0x001e280000001000 */
[----:B------:R-:W-:-:S05]  /*0130*/  I2FP.F32.S32 R0, R0 ;  /* 0x0000000000007245 */ /* 0x000fca0000201400 */
[----:B--2---:R-:W-:-:S04]  /*0140*/  FMUL R0, R0, UR5 ;  /* 0x0000000500007c20 */ /* 0x004fc80008400000 */
[----:B------:R-:W1:Y:S01]  /*0150*/  FCHK P0, R0, R7 ;  /* 0x0000000700007302 */ /* 0x000e620000000000 */
[----:B0-----:R-:W-:-:S04]  /*0160*/  FFMA R6, R3, -R7, 1 ;  /* 0x3f80000003067423 */ /* 0x001fc80000000807 */
[----:B------:R-:W-:-:S04]  /*0170*/  FFMA R3, R3, R6, R3 ;  /* 0x0000000603037223 */ /* 0x000fc80000000003 */
[----:B------:R-:W-:-:S04]  /*0180*/  FFMA R5, R0, R3, RZ ;  /* 0x0000000300057223 */ /* 0x000fc800000000ff */
[----:B------:R-:W-:-:S04]  /*0190*/  FFMA R6, R5, -R7, R0 ;  /* 0x8000000705067223 */ /* 0x000fc80000000000 */
[----:B------:R-:W-:Y:S01]  /*01a0*/  FFMA R3, R3, R6, R5 ;  /* 0x0000000603037223 */ /* 0x000fe20000000005 */
[----:B-1----:R-:W-:Y:S06]  /*01b0*/  @!P0 BRA `(.L_x_1) ;  /* 0x0000000000148947 */ /* 0x002fec0003800000 */
[----:B------:R-:W0:Y:S01]  /*01c0*/  LDCU UR4, c[0x0][0x398] ;  /* 0x00007300ff0477ac */ /* 0x000e220008000800 */
[----:B------:R-:W-:Y:S01]  /*01d0*/  MOV R6, 0x200 ;  /* 0x0000020000067802 */ /* 0x000fe20000000f00 */
[----:B0-----:R-:W-:-:S07]  /*01e0*/  IMAD.U32 R3, RZ, RZ, UR4 ;  /* 0x00000004ff037e24 */ /* 0x001fce000f8e00ff */
[----:B------:R-:W-:Y:S05]  /*01f0*/  CALL.REL.NOINC `($__internal_0_$__cuda_sm3x_div_rn_noftz_f32_slowpath) ;  /* 0x00000004008c7944 */ /* 0x000fea0003c00000 */
[----:B------:R-:W-:-:S07]  /*0200*/  IMAD.MOV.U32 R3, RZ, RZ, R0 ;  /* 0x000000ffff037224 */ /* 0x000fce00078e0000 */
.L_x_1:
[----:B------:R-:W-:Y:S05]  /*0210*/  BSYNC.RECONVERGENT B0 ;  /* 0x0000000000007941 */ /* 0x000fea0003800200 */
.L_x_0:
[----:B------:R-:W0:Y:S01]  /*0220*/  LDC R6, c[0x0][0x390] ;  /* 0x0000e400ff067b82 */ /* 0x000e220000000800 */
[----:B------:R-:W-:Y:S01]  /*0230*/  BSSY.RECONVERGENT B0, `(.L_x_2) ;  /* 0x000000f000007945 */ /* 0x000fe20003800200 */
[----:B0-----:R-:W0:Y:S08]  /*0240*/  MUFU.RCP R0, R6 ;  /* 0x0000000600007308 */ /* 0x001e300000001000 */
        /* <DEDUP_REMOVED lines=8> */
[----:B------:R-:W-:Y:S01]  /*02d0*/  IMAD.MOV.U32 R0, RZ, RZ, R3 ;  /* 0x000000ffff007224 */ /* 0x000fe200078e0003 */
[----:B------:R-:W-:Y:S01]  /*02e0*/  MOV R6, 0x310 ;  /* 0x0000031000067802 */ /* 0x000fe20000000f00 */
[----:B0-----:R-:W-:-:S07]  /*02f0*/  IMAD.U32 R3, RZ, RZ, UR4 ;  /* 0x00000004ff037e24 */ /* 0x001fce000f8e00ff */
[----:B------:R-:W-:Y:S05]  /*0300*/  CALL.REL.NOINC `($__internal_0_$__cuda_sm3x_div_rn_noftz_f32_slowpath) ;  /* 0x0000000400487944 */ /* 0x000fea0003c00000 */
[----:B------:R-:W-:-:S07]  /*0310*/  IMAD.MOV.U32 R8, RZ, RZ, R0 ;  /* 0x000000ffff087224 */ /* 0x000fce00078e0000 */
.L_x_3:
[----:B------:R-:W-:Y:S05]  /*0320*/  BSYNC.RECONVERGENT B0 ;  /* 0x0000000000007941 */ /* 0x000fea0003800200 */
.L_x_2:
[----:B------:R-:W0:Y:S01]  /*0330*/  LDC R0, c[0x0][0x380] ;  /* 0x0000e000ff007b82 */ /* 0x000e220000000800 */
[----:B------:R-:W1:Y:S01]  /*0340*/  LDCU UR5, c[0x0][0x38c] ;  /* 0x00007180ff0577ac */ /* 0x000e620008000800 */
[----:B------:R-:W-:Y:S01]  /*0350*/  F2I.CEIL.NTZ R8, R8 ;  /* 0x0000000800087305 */ /* 0x000fe2000020b100 */
[----:B------:R-:W2:Y:S05]  /*0360*/  LDCU UR4, c[0x0][0x388] ;  /* 0x00007100ff0477ac */ /* 0x000eaa0008000800 */
[----:B------:R-:W3:Y:S01]  /*0370*/  LDC R3, c[0x0][0x384] ;  /* 0x0000e100ff037b82 */ /* 0x000ee20000000800 */
[----:B------:R-:W4:Y:S01]  /*0380*/  LDCU UR6, c[0x0][0x39c] ;  /* 0x00007380ff0677ac */ /* 0x000f220008000800 */
[----:B0-----:R-:W-:Y:S01]  /*0390*/  IABS R5, R0 ;  /* 0x0000000000057213 */ /* 0x001fe20000000000 */
[----:B------:R-:W-:-:S03]  /*03a0*/  VIADD R6, R0, 0x1 ;  /* 0x0000000100067836 */ /* 0x000fc60000000000 */
[----:B------:R-:W0:Y:S02]  /*03b0*/  I2F.RP R12, R5 ;  /* 0x00000005000c7306 */ /* 0x000e240000209400 */
[----:B------:R-:W-:Y:S02]  /*03c0*/  LEA.HI R9, R6, R6, RZ, 0x1 ;  /* 0x0000000606097211 */ /* 0x000fe400078f08ff */
[----:B---3--:R-:W-:Y:S02]  /*03d0*/  ISETP.NE.U32.AND P6, PT, R3, RZ, PT ;  /* 0x000000ff0300720c */ /* 0x008fe40003fc5070 */
[----:B------:R-:W-:Y:S02]  /*03e0*/  LEA.HI.SX32 R9, R9, R2, 0x1f ;  /* 0x0000000209097211 */ /* 0x000fe400078ffaff */
[----:B------:R-:W3:Y:S08]  /*03f0*/  I2F.U32.RP R13, R3 ;  /* 0x00000003000d7306 */ /* 0x000ef00000209000 */
[----:B0-----:R-:W0:Y:S08]  /*0400*/  MUFU.RCP R12, R12 ;  /* 0x0000000c000c7308 */ /* 0x001e300000001000 */
[----:B---3--:R-:W3:Y:S01]  /*0410*/  MUFU.RCP R13, R13 ;  /* 0x0000000d000d7308 */ /* 0x008ee20000001000 */
[----:B0-----:R-:W-:-:S07]  /*0420*/  VIADD R10, R12, 0xffffffe ;  /* 0x0ffffffe0c0a7836 */ /* 0x001fce0000000000 */
[----:B------:R0:W5:Y:S01]  /*0430*/  F2I.FTZ.U32.TRUNC.NTZ R11, R10 ;  /* 0x0000000a000b7305 */ /* 0x000162000021f000 */
[----:B---3--:R-:W-:Y:S02]  /*0440*/  VIADD R7, R13, 0xffffffe ;  /* 0x0ffffffe0d077836 */ /* 0x008fe40000000000 */
[----:B0-----:R-:W-:-:S05]  /*0450*/  IMAD.MOV.U32 R10, RZ, RZ, RZ ;  /* 0x000000ffff0a7224 */ /* 0x001fca00078e00ff */
[----:B------:R-:W0:Y:S01]  /*0460*/  F2I.FTZ.U32.TRUNC.NTZ R7, R7 ;  /* 0x0000000700077305 */ /* 0x000e22000021f000 */
[----:B-----5:R-:W-:-:S04]  /*0470*/  IMAD.MOV R14, RZ, RZ, -R11 ;  /* 0x000000ffff0e7224 */ /* 0x020fc800078e0a0b */
[----:B------:R-:W-:-:S04]  /*0480*/  IMAD.MOV.U32 R6, RZ, RZ, R14 ;  /* 0x000000ffff067224 */ /* 0x000fc800078e000e */
[----:B------:R-:W-:Y:S01]  /*0490*/  IMAD R15, R6, R5, RZ ;  /* 0x00000005060f7224 */ /* 0x000fe200078e02ff */
[----:B------:R-:W-:Y:S01]  /*04a0*/  IABS R6, R9 ;  /* 0x0000000900067213 */ /* 0x000fe20000000000 */
[----:B0-----:R-:W-:Y:S02]  /*04b0*/  IMAD.MOV R12, RZ, RZ, -R7 ;  /* 0x000000ffff0c7224 */ /* 0x001fe400078e0a07 */
[----:B------:R-:W-:-:S04]  /*04c0*/  IMAD.HI.U32 R10, R11, R15, R10 ;  /* 0x0000000f0b0a7227 */ /* 0x000fc800078e000a */
[----:B------:R-:W-:Y:S02]  /*04d0*/  IMAD R13, R12, R3, RZ ;  /* 0x000000030c0d7224 */ /* 0x000fe400078e02ff */
[----:B------:R-:W-:-:S04]  /*04e0*/  IMAD.HI.U32 R10, R10, R6, RZ ;  /* 0x000000060a0a7227 */ /* 0x000fc800078e00ff */
[----:B------:R-:W-:Y:S02]  /*04f0*/  IMAD.MOV R10, RZ, RZ, -R10 ;  /* 0x000000ffff0a7224 */ /* 0x000fe400078e0a0a */
[----:B------:R-:W-:Y:S02]  /*0500*/  VIADD R11, R3, 0x1 ;  /* 0x00000001030b7836 */ /* 0x000fe40000000000 */
[C---:B------:R-:W-:Y:S02]  /*0510*/  IMAD R10, R5.reuse, R10, R6 ;  /* 0x0000000a050a7224 */ /* 0x040fe400078e0206 */
[----:B------:R-:W-:Y:S02]  /*0520*/  IMAD.MOV.U32 R6, RZ, RZ, RZ ;  /* 0x000000ffff067224 */ /* 0x000fe400078e00ff */
[----:B--2---:R-:W-:Y:S01]  /*0530*/  VIADD R15, R8, UR4 ;  /* 0x00000004080f7c36 */ /* 0x004fe20008000000 */
[----:B------:R-:W-:Y:S01]  /*0540*/  ISETP.GT.U32.AND P0, PT, R5, R10, PT ;  /* 0x0000000a0500720c */ /* 0x000fe20003f04070 */
[----:B------:R-:W-:Y:S01]  /*0550*/  IMAD.HI.U32 R7, R7, R13, R6 ;  /* 0x0000000d07077227 */ /* 0x000fe200078e0006 */
[----:B------:R-:W-:-:S02]  /*0560*/  LEA.HI R6, R11, R4, RZ, 0x1f ;  /* 0x000000040b067211 */ /* 0x000fc400078ff8ff */
[----:B------:R-:W-:Y:S01]  /*0570*/  I2FP.F32.U32 R11, R4 ;  /* 0x00000004000b7245 */ /* 0x000fe20000201000 */
[----:B------:R-:W-:Y:S01]  /*0580*/  VIADD R4, R0, 0xffffffff ;  /* 0xffffffff00047836 */ /* 0x000fe20000000000 */
[----:B------:R-:W-:Y:S01]  /*0590*/  IADD3 R13, PT, PT, -R8, UR4, RZ ;  /* 0x00000004080d7c10 */ /* 0x000fe2000fffe1ff */
[----:B------:R-:W-:Y:S01]  /*05a0*/  IMAD.HI.U32 R7, R7, R6, RZ ;  /* 0x0000000607077227 */ /* 0x000fe200078e00ff */
[----:B------:R-:W-:Y:S02]  /*05b0*/  ISETP.GE.AND P3, PT, R15, R0, PT ;  /* 0x000000000f00720c */ /* 0x000fe40003f66270 */
[----:B------:R-:W-:Y:S01]  /*05c0*/  ISETP.GT.AND P2, PT, R13, R15, PT ;  /* 0x0000000f0d00720c */ /* 0x000fe20003f44270 */
[----:B------:R-:W-:Y:S02]  /*05d0*/  IMAD.MOV R7, RZ, RZ, -R7 ;  /* 0x000000ffff077224 */ /* 0x000fe400078e0a07 */
[----:B------:R-:W-:Y:S02]  /*05e0*/  @!P0 IMAD.IADD R10, R10, 0x1, -R5 ;  /* 0x000000010a0a8824 */ /* 0x000fe400078e0a05 */
[----:B------:R-:W-:Y:S01]  /*05f0*/  IMAD R12, R3, R7, R6 ;  /* 0x00000007030c7224 */ /* 0x000fe200078e0206 */
[----:B-1----:R-:W-:Y:S01]  /*0600*/  I2FP.F32.S32 R7, UR5 ;  /* 0x0000000500077c45 */ /* 0x002fe20008201400 */
[----:B------:R-:W-:Y:S01]  /*0610*/  UIADD3 UR5, UPT, UPT, UR4, -0x1, URZ ;  /* 0xffffffff04057890 */ /* 0x000fe2000fffe0ff */
[----:B------:R-:W-:Y:S01]  /*0620*/  ISETP.GT.U32.AND P4, PT, R5, R10, PT ;  /* 0x0000000a0500720c */ /* 0x000fe20003f84070 */
[----:B------:R-:W-:Y:S01]  /*0630*/  UIADD3 UR4, UPT, UPT, UR4, 0x1, URZ ;  /* 0x0000000104047890 */ /* 0x000fe2000fffe0ff */
[----:B------:R-:W-:Y:S01]  /*0640*/  ISETP.GE.U32.AND P0, PT, R12, R3, PT ;  /* 0x000000030c00720c */ /* 0x000fe20003f06070 */
[C---:B----4-:R-:W-:Y:S01]  /*0650*/  FADD R6, R7.reuse, UR6 ;  /* 0x0000000607067e21 */ /* 0x050fe20008000000 */
[----:B------:R-:W-:Y:S01]  /*0660*/  FADD R8, R7, -UR6 ;  /* 0x8000000607087e21 */ /* 0x000fe20008000000 */
[----:B------:R-:W-:Y:S01]  /*0670*/  VIMNMX R7, PT, PT, RZ, R13, !PT ;  /* 0x0000000dff077248 */ /* 0x000fe20007fe0100 */
[----:B------:R-:W0:Y:S02]  /*0680*/  LDCU.64 UR6, c[0x0][0x358] ;  /* 0x00006b00ff0677ac */ /* 0x000e240008000a00 */
[----:B------:R-:W-:-:S02]  /*0690*/  FSETP.GE.AND P1, PT, R6, R11, PT ;  /* 0x0000000b0600720b */ /* 0x000fc40003f26000 */
[----:B------:R-:W-:Y:S02]  /*06a0*/  SEL R6, R15, R4, !P3 ;  /* 0x000000040f067207 */ /* 0x000fe40005800000 */
[----:B------:R-:W-:Y:S01]  /*06b0*/  ISETP.GE.AND P3, PT, R9, RZ, PT ;  /* 0x000000ff0900720c */ /* 0x000fe20003f66270 */
[----:B------:R-:W-:Y:S01]  /*06c0*/  @!P4 IMAD.IADD R10, R10, 0x1, -R5 ;  /* 0x000000010a0ac824 */ /* 0x000fe200078e0a05 */
[----:B------:R-:W-:Y:S01]  /*06d0*/  ISETP.NE.AND P4, PT, R0, RZ, PT ;  /* 0x000000ff0000720c */ /* 0x000fe20003f85270 */
[----:B------:R-:W1:Y:S01]  /*06e0*/  LDC.64 R4, c[0x0][0x3a0] ;  /* 0x0000e800ff047b82 */ /* 0x000e620000000a00 */
[-C--:B------:R-:W-:Y:S01]  /*06f0*/  @P0 IADD3 R12, PT, PT, R12, -R3.reuse, RZ ;  /* 0x800000030c0c0210 */ /* 0x080fe20007ffe0ff */
[--C-:B------:R-:W-:Y:S01]  /*0700*/  @P2 IMAD.MOV.U32 R9, RZ, RZ, R6.reuse ;  /* 0x000000ffff092224 */ /* 0x100fe200078e0006 */
[----:B------:R-:W-:Y:S01]  /*0710*/  ISETP.GT.AND P0, PT, R2, UR4, PT ;  /* 0x0000000402007c0c */ /* 0x000fe2000bf04270 */
[----:B------:R-:W-:Y:S01]  /*0720*/  @!P2 IMAD.MOV.U32 R9, RZ, RZ, R7 ;  /* 0x000000ffff09a224 */ /* 0x000fe200078e0007 */
[----:B------:R-:W-:Y:S01]  /*0730*/  ISETP.GE.U32.AND P5, PT, R12, R3, PT ;  /* 0x000000030c00720c */ /* 0x000fe20003fa6070 */
[----:B------:R-:W-:Y:S01]  /*0740*/  @!P2 IMAD.MOV.U32 R7, RZ, RZ, R6 ;  /* 0x000000ffff07a224 */ /* 0x000fe200078e0006 */
[----:B------:R-:W-:-:S02]  /*0750*/  FSETP.GTU.OR P1, PT, R8, R11, !P1 ;  /* 0x0000000b0800720b */ /* 0x000fc40004f2c400 */
[----:B------:R-:W-:Y:S01]  /*0760*/  ISETP.LT.OR P0, PT, R2, UR5, P0 ;  /* 0x0000000502007c0c */ /* 0x000fe20008701670 */
[----:B------:R-:W-:Y:S02]  /*0770*/  @!P3 IMAD.MOV R10, RZ, RZ, -R10 ;  /* 0x000000ffff0ab224 */ /* 0x000fe400078e0a0a */
[----:B------:R-:W-:Y:S02]  /*0780*/  @!P4 LOP3.LUT R10, RZ, R0, RZ, 0x33, !PT ;  /* 0x00000000ff0ac212 */ /* 0x000fe400078e33ff */
[----:B------:R-:W-:-:S04]  /*0790*/  PLOP3.LUT P0, PT, P0, P1, PT, 0x80, 0x8 ;  /* 0x000000000008781c */ /* 0x000fc80000703070 */
[----:B------:R-:W-:Y:S01]  /*07a0*/  @P5 IMAD.IADD R12, R12, 0x1, -R3 ;  /* 0x000000010c0c5824 */ /* 0x000fe200078e0a03 */
[----:B------:R-:W-:Y:S02]  /*07b0*/  @!P6 LOP3.LUT R12, RZ, R3, RZ, 0x33, !PT ;  /* 0x00000003ff0ce212 */ /* 0x000fe400078e33ff */
[----:B------:R-:W-:-:S03]  /*07c0*/  ISETP.LE.AND P0, PT, R9, R2, P0 ;  /* 0x000000020900720c */ /* 0x000fc60000703270 */
[----:B------:R-:W-:Y:S01]  /*07d0*/  IMAD R3, R12, R0, R10 ;  /* 0x000000000c037224 */ /* 0x000fe200078e020a */
[----:B------:R-:W-:-:S03]  /*07e0*/  ISETP.LE.AND P0, PT, R2, R7, P0 ;  /* 0x000000070200720c */ /* 0x000fc60000703270 */
[----:B-1----:R-:W-:Y:S01]  /*07f0*/  IMAD.WIDE R4, R3, 0x2, R4 ;  /* 0x0000000203047825 */ /* 0x002fe200078e0204 */
[----:B------:R-:W-:-:S05]  /*0800*/  SEL R7, RZ, 0x1, !P0 ;  /* 0x00000001ff077807 */ /* 0x000fca0004000000 */
[----:B0-----:R-:W-:Y:S01]  /*0810*/  STG.E.U16 desc[UR6][R4.64], R7 ;  /* 0x0000000704007986 */ /* 0x001fe2000c101506 */
[----:B------:R-:W-:Y:S05]  /*0820*/  EXIT ;  /* 0x000000000000794d */ /* 0x000fea0003800000 */
        .weak           $__internal_0_$__cuda_sm3x_div_rn_noftz_f32_slowpath
        .type           $__internal_0_$__cuda_sm3x_div_rn_noftz_f32_slowpath,@function
        .size           $__internal_0_$__cuda_sm3x_div_rn_noftz_f32_slowpath,(.L_x_16 - $__internal_0_$__cuda_sm3x_div_rn_noftz_f32_slowpath)
$__internal_0_$__cuda_sm3x_div_rn_noftz_f32_slowpath:
[----:B------:R-:W-:Y:S01]  /*0830*/  SHF.R.U32.HI R7, RZ, 0x17, R3 ;  /* 0x00000017ff077819 */ /* 0x000fe20000011603 */
[----:B------:R-:W-:Y:S01]  /*0840*/  BSSY.RECONVERGENT B1, `(.L_x_4) ;  /* 0x0000062000017945 */ /* 0x000fe20003800200 */
[----:B------:R-:W-:Y:S02]  /*0850*/  SHF.R.U32.HI R5, RZ, 0x17, R0 ;  /* 0x00000017ff057819 */ /* 0x000fe40000011600 */
[----:B------:R-:W-:Y:S02]  /*0860*/  LOP3.LUT R12, R7, 0xff, RZ, 0xc0, !PT ;  /* 0x000000ff070c7812 */ /* 0x000fe400078ec0ff */
[----:B------:R-:W-:-:S03]  /*0870*/  LOP3.LUT R10, R5, 0xff, RZ, 0xc0, !PT ;  /* 0x000000ff050a7812 */ /* 0x000fc600078ec0ff */
[----:B------:R-:W-:Y:S02]  /*0880*/  VIADD R8, R12, 0xffffffff ;  /* 0xffffffff0c087836 */ /* 0x000fe40000000000 */
[----:B------:R-:W-:-:S03]  /*0890*/  VIADD R7, R10, 0xffffffff ;  /* 0xffffffff0a077836 */ /* 0x000fc60000000000 */
[----:B------:R-:W-:-:S04]  /*08a0*/  ISETP.GT.U32.AND P0, PT, R8, 0xfd, PT ;  /* 0x000000fd0800780c */ /* 0x000fc80003f04070 */
[----:B------:R-:W-:-:S13]  /*08b0*/  ISETP.GT.U32.OR P0, PT, R7, 0xfd, P0 ;  /* 0x000000fd0700780c */ /* 0x000fda0000704470 */
[----:B------:R-:W-:Y:S01]  /*08c0*/  @!P0 IMAD.MOV.U32 R5, RZ, RZ, RZ ;  /* 0x000000ffff058224 */ /* 0x000fe200078e00ff */
[----:B------:R-:W-:Y:S06]  /*08d0*/  @!P0 BRA `(.L_x_5) ;  /* 0x00000000005c8947 */ /* 0x000fec0003800000 */
[----:B------:R-:W-:Y:S02]  /*08e0*/  FSETP.GTU.FTZ.AND P0, PT, |R0|, +INF , PT ;  /* 0x7f8000000000780b */ /* 0x000fe40003f1c200 */
[----:B------:R-:W-:-:S04]  /*08f0*/  FSETP.GTU.FTZ.AND P1, PT, |R3|, +INF , PT ;  /* 0x7f8000000300780b */ /* 0x000fc80003f3c200 */
[----:B------:R-:W-:-:S13]  /*0900*/  PLOP3.LUT P0, PT, P0, P1, PT, 0xf8, 0x8f ;  /* 0x00000000008f781c */ /* 0x000fda0000703f70 */
[----:B------:R-:W-:Y:S05]  /*0910*/  @P0 BRA `(.L_x_6) ;  /* 0x00000004004c0947 */ /* 0x000fea0003800000 */
[----:B------:R-:W-:-:S13]  /*0920*/  LOP3.LUT P0, RZ, R3, 0x7fffffff, R0, 0xc8, !PT ;  /* 0x7fffffff03ff7812 */ /* 0x000fda000780c800 */
[----:B------:R-:W-:Y:S05]  /*0930*/  @!P0 BRA `(.L_x_7) ;  /* 0x00000004003c8947 */ /* 0x000fea0003800000 */
[C---:B------:R-:W-:Y:S02]  /*0940*/  FSETP.NEU.FTZ.AND P0, PT, |R0|.reuse, +INF , PT ;  /* 0x7f8000000000780b */ /* 0x040fe40003f1d200 */
[----:B------:R-:W-:Y:S02]  /*0950*/  FSETP.NEU.FTZ.AND P2, PT, |R3|, +INF , PT ;  /* 0x7f8000000300780b */ /* 0x000fe40003f5d200 */
[----:B------:R-:W-:-:S11]  /*0960*/  FSETP.NEU.FTZ.AND P1, PT, |R0|, +INF , PT ;  /* 0x7f8000000000780b */ /* 0x000fd60003f3d200 */
[----:B------:R-:W-:Y:S05]  /*0970*/  @!P2 BRA !P0, `(.L_x_7) ;  /* 0x00000004002ca947 */ /* 0x000fea0004000000 */
[----:B------:R-:W-:-:S04]  /*0980*/  LOP3.LUT P0, RZ, R0, 0x7fffffff, RZ, 0xc0, !PT ;  /* 0x7fffffff00ff7812 */ /* 0x000fc8000780c0ff */
[----:B------:R-:W-:-:S13]  /*0990*/  PLOP3.LUT P0, PT, P2, P0, PT, 0x2f, 0xf2 ;  /* 0x0000000000f2781c */ /* 0x000fda0001700577 */
[----:B------:R-:W-:Y:S05]  /*09a0*/  @P0 BRA `(.L_x_8) ;  /* 0x0000000400180947 */ /* 0x000fea0003800000 */
[----:B------:R-:W-:-:S04]  /*09b0*/  LOP3.LUT P0, RZ, R3, 0x7fffffff, RZ, 0xc0, !PT ;  /* 0x7fffffff03ff7812 */ /* 0x000fc8000780c0ff */
[----:B------:R-:W-:-:S13]  /*09c0*/  PLOP3.LUT P0, PT, P1, P0, PT, 0x2f, 0xf2 ;  /* 0x0000000000f2781c */ /* 0x000fda0000f00577 */
[----:B------:R-:W-:Y:S05]  /*09d0*/  @P0 BRA `(.L_x_9) ;  /* 0x0000000400000947 */ /* 0x000fea0003800000 */
[----:B------:R-:W-:Y:S02]  /*09e0*/  ISETP.GE.AND P0, PT, R7, RZ, PT ;  /* 0x000000ff0700720c */ /* 0x000fe40003f06270 */
[----:B------:R-:W-:-:S11]  /*09f0*/  ISETP.GE.AND P1, PT, R8, RZ, PT ;  /* 0x000000ff0800720c */ /* 0x000fd60003f26270 */
[----:B------:R-:W-:Y:S02]  /*0a00*/  @P0 IMAD.MOV.U32 R5, RZ, RZ, RZ ;  /* 0x000000ffff050224 */ /* 0x000fe400078e00ff */
[----:B------:R-:W-:Y:S01]  /*0a10*/  @!P0 FFMA R0, R0, 1.84467440737095516160e+19, RZ ;  /* 0x5f80000000008823 */ /* 0x000fe200000000ff */
[----:B------:R-:W-:Y:S02]  /*0a20*/  @!P0 IMAD.MOV.U32 R5, RZ, RZ, -0x40 ;  /* 0xffffffc0ff058424 */ /* 0x000fe400078e00ff */
[----:B------:R-:W-:Y:S02]  /*0a30*/  @!P1 FFMA R3, R3, 1.84467440737095516160e+19, RZ ;  /* 0x5f80000003039823 */ /* 0x000fe400000000ff */
[----:B------:R-:W-:-:S07]  /*0a40*/  @!P1 VIADD R5, R5, 0x40 ;  /* 0x0000004005059836 */ /* 0x000fce0000000000 */
.L_x_5:
[----:B------:R-:W-:Y:S01]  /*0a50*/  LEA R8, R12, 0xc0800000, 0x17 ;  /* 0xc08000000c087811 */ /* 0x000fe200078eb8ff */
[----:B------:R-:W-:Y:S03]  /*0a60*/  BSSY.RECONVERGENT B2, `(.L_x_10) ;  /* 0x0000036000027945 */ /* 0x000fe60003800200 */
[----:B------:R-:W-:Y:S01]  /*0a70*/  IADD3 R8, PT, PT, -R8, R3, RZ ;  /* 0x0000000308087210 */ /* 0x000fe20007ffe1ff */
[----:B------:R-:W-:-:S03]  /*0a80*/  VIADD R3, R10, 0xffffff81 ;  /* 0xffffff810a037836 */ /* 0x000fc60000000000 */
[----:B------:R0:W1:Y:S01]  /*0a90*/  MUFU.RCP R7, R8 ;  /* 0x0000000800077308 */ /* 0x0000620000001000 */
[----:B------:R-:W-:Y:S01]  /*0aa0*/  FADD.FTZ R9, -R8, -RZ ;  /* 0x800000ff08097221 */ /* 0x000fe20000010100 */
[C---:B------:R-:W-:Y:S01]  /*0ab0*/  IMAD R0, R3.reuse, -0x800000, R0 ;  /* 0xff80000003007824 */ /* 0x040fe200078e0200 */
[----:B0-----:R-:W-:-:S05]  /*0ac0*/  IADD3 R8, PT, PT, R3, 0x7f, -R12 ;  /* 0x0000007f03087810 */ /* 0x001fca0007ffe80c */
[----:B------:R-:W-:Y:S02]  /*0ad0*/  IMAD.IADD R8, R8, 0x1, R5 ;  /* 0x0000000108087824 */ /* 0x000fe400078e0205 */
[----:B-1----:R-:W-:-:S04]  /*0ae0*/  FFMA R10, R7, R9, 1 ;  /* 0x3f800000070a7423 */ /* 0x002fc80000000009 */
[----:B------:R-:W-:-:S04]  /*0af0*/  FFMA R14, R7, R10, R7 ;  /* 0x0000000a070e7223 */ /* 0x000fc80000000007 */
[----:B------:R-:W-:-:S04]  /*0b00*/  FFMA R7, R0, R14, RZ ;  /* 0x0000000e00077223 */ /* 0x000fc800000000ff */
[----:B------:R-:W-:-:S04]  /*0b10*/  FFMA R10, R9, R7, R0 ;  /* 0x00000007090a7223 */ /* 0x000fc80000000000 */
[----:B------:R-:W-:-:S04]  /*0b20*/  FFMA R7, R14, R10, R7 ;  /* 0x0000000a0e077223 */ /* 0x000fc80000000007 */
[----:B------:R-:W-:-:S04]  /*0b30*/  FFMA R10, R9, R7, R0 ;  /* 0x00000007090a7223 */ /* 0x000fc80000000000 */
[----:B------:R-:W-:-:S05]  /*0b40*/  FFMA R0, R14, R10, R7 ;  /* 0x0000000a0e007223 */ /* 0x000fca0000000007 */
[----:B------:R-:W-:-:S04]  /*0b50*/  SHF.R.U32.HI R3, RZ, 0x17, R0 ;  /* 0x00000017ff037819 */ /* 0x000fc80000011600 */
[----:B------:R-:W-:-:S05]  /*0b60*/  LOP3.LUT R3, R3, 0xff, RZ, 0xc0, !PT ;  /* 0x000000ff03037812 */ /* 0x000fca00078ec0ff */
[----:B------:R-:W-:-:S04]  /*0b70*/  IMAD.IADD R9, R3, 0x1, R8 ;  /* 0x0000000103097824 */ /* 0x000fc800078e0208 */
[----:B------:R-:W-:-:S05]  /*0b80*/  VIADD R3, R9, 0xffffffff ;  /* 0xffffffff09037836 */ /* 0x000fca0000000000 */
[----:B------:R-:W-:-:S13]  /*0b90*/  ISETP.GE.U32.AND P0, PT, R3, 0xfe, PT ;  /* 0x000000fe0300780c */ /* 0x000fda0003f06070 */
[----:B------:R-:W-:Y:S05]  /*0ba0*/  @!P0 BRA `(.L_x_11) ;  /* 0x0000000000808947 */ /* 0x000fea0003800000 */
[----:B------:R-:W-:-:S13]  /*0bb0*/  ISETP.GT.AND P0, PT, R9, 0xfe, PT ;  /* 0x000000fe0900780c */ /* 0x000fda0003f04270 */
[----:B------:R-:W-:Y:S05]  /*0bc0*/  @P0 BRA `(.L_x_12) ;  /* 0x00000000006c0947 */ /* 0x000fea0003800000 */
[----:B------:R-:W-:-:S13]  /*0bd0*/  ISETP.GE.AND P0, PT, R9, 0x1, PT ;  /* 0x000000010900780c */ /* 0x000fda0003f06270 */
[----:B------:R-:W-:Y:S05]  /*0be0*/  @P0 BRA `(.L_x_13) ;  /* 0x0000000000740947 */ /* 0x000fea0003800000 */
[----:B------:R-:W-:Y:S02]  /*0bf0*/  ISETP.GE.AND P0, PT, R9, -0x18, PT ;  /* 0xffffffe80900780c */ /* 0x000fe40003f06270 */
[----:B------:R-:W-:-:S11]  /*0c00*/  LOP3.LUT R0, R0, 0x80000000, RZ, 0xc0, !PT ;  /* 0x8000000000007812 */ /* 0x000fd600078ec0ff */
[----:B------:R-:W-:Y:S05]  /*0c10*/  @!P0 BRA `(.L_x_13) ;  /* 0x0000000000688947 */ /* 0x000fea0003800000 */
[CCC-:B------:R-:W-:Y:S01]  /*0c20*/  FFMA.RZ R3, R14.reuse, R10.reuse, R7.reuse ;  /* 0x0000000a0e037223 */ /* 0x1c0fe2000000c007 */
[CCC-:B------:R-:W-:Y:S01]  /*0c30*/  FFMA.RM R8, R14.reuse, R10.reuse, R7.reuse ;  /* 0x0000000a0e087223 */ /* 0x1c0fe20000004007 */
[C---:B------:R-:W-:Y:S02]  /*0c40*/  ISETP.NE.AND P2, PT, R9.reuse, RZ, PT ;  /* 0x000000ff0900720c */ /* 0x040fe40003f45270 */
[----:B------:R-:W-:Y:S02]  /*0c50*/  ISETP.NE.AND P1, PT, R9, RZ, PT ;  /* 0x000000ff0900720c */ /* 0x000fe40003f25270 */
[----:B------:R-:W-:Y:S01]  /*0c60*/  LOP3.LUT R5, R3, 0x7fffff, RZ, 0xc0, !PT ;  /* 0x007fffff03057812 */ /* 0x000fe200078ec0ff */
[----:B------:R-:W-:Y:S01]  /*0c70*/  FFMA.RP R3, R14, R10, R7 ;  /* 0x0000000a0e037223 */ /* 0x000fe20000008007 */
[----:B------:R-:W-:Y:S02]  /*0c80*/  VIADD R10, R9, 0x20 ;  /* 0x00000020090a7836 */ /* 0x000fe40000000000 */
[----:B------:R-:W-:Y:S01]  /*0c90*/  LOP3.LUT R5, R5, 0x800000, RZ, 0xfc, !PT ;  /* 0x0080000005057812 */ /* 0x000fe200078efcff */
[----:B------:R-:W-:Y:S01]  /*0ca0*/  IMAD.MOV R7, RZ, RZ, -R9 ;  /* 0x000000ffff077224 */ /* 0x000fe200078e0a09 */
[----:B------:R-:W-:-:S02]  /*0cb0*/  FSETP.NEU.FTZ.AND P0, PT, R3, R8, PT ;  /* 0x000000080300720b */ /* 0x000fc40003f1d000 */
[----:B------:R-:W-:Y:S02]  /*0cc0*/  SHF.L.U32 R10, R5, R10, RZ ;  /* 0x0000000a050a7219 */ /* 0x000fe400000006ff */
[----:B------:R-:W-:Y:S02]  /*0cd0*/  SEL R8, R7, RZ, P2 ;  /* 0x000000ff07087207 */ /* 0x000fe40001000000 */
[----:B------:R-:W-:Y:S02]  /*0ce0*/  ISETP.NE.AND P1, PT, R10, RZ, P1 ;  /* 0x000000ff0a00720c */ /* 0x000fe40000f25270 */
[----:B------:R-:W-:Y:S02]  /*0cf0*/  SHF.R.U32.HI R8, RZ, R8, R5 ;  /* 0x00000008ff087219 */ /* 0x000fe40000011605 */
[----:B------:R-:W-:Y:S02]  /*0d00*/  PLOP3.LUT P0, PT, P0, P1, PT, 0xf8, 0x8f ;  /* 0x00000000008f781c */ /* 0x000fe40000703f70 */
[----:B------:R-:W-:-:S02]  /*0d10*/  SHF.R.U32.HI R10, RZ, 0x1, R8 ;  /* 0x00000001ff0a7819 */ /* 0x000fc40000011608 */
[----:B------:R-:W-:-:S04]  /*0d20*/  SEL R3, RZ, 0x1, !P0 ;  /* 0x00000001ff037807 */ /* 0x000fc80004000000 */
[----:B------:R-:W-:-:S04]  /*0d30*/  LOP3.LUT R3, R3, 0x1, R10, 0xf8, !PT ;  /* 0x0000000103037812 */ /* 0x000fc800078ef80a */
[----:B------:R-:W-:-:S05]  /*0d40*/  LOP3.LUT R3, R3, R8, RZ, 0xc0, !PT ;  /* 0x0000000803037212 */ /* 0x000fca00078ec0ff */
[----:B------:R-:W-:-:S05]  /*0d50*/  IMAD.IADD R3, R10, 0x1, R3 ;  /* 0x000000010a037824 */ /* 0x000fca00078e0203 */
[----:B------:R-:W-:Y:S01]  /*0d60*/  LOP3.LUT R0, R3, R0, RZ, 0xfc, !PT ;  /* 0x0000000003007212 */ /* 0x000fe200078efcff */
[----:B------:R-:W-:Y:S06]  /*0d70*/  BRA `(.L_x_13) ;  /* 0x0000000000107947 */ /* 0x000fec0003800000 */
.L_x_12:
[----:B------:R-:W-:-:S04]  /*0d80*/  LOP3.LUT R0, R0, 0x80000000, RZ, 0xc0, !PT ;  /* 0x8000000000007812 */ /* 0x000fc800078ec0ff */
[----:B------:R-:W-:Y:S01]  /*0d90*/  LOP3.LUT R0, R0, 0x7f800000, RZ, 0xfc, !PT ;  /* 0x7f80000000007812 */ /* 0x000fe200078efcff */
[----:B------:R-:W-:Y:S06]  /*0da0*/  BRA `(.L_x_13) ;  /* 0x0000000000047947 */ /* 0x000fec0003800000 */
.L_x_11:
[----:B------:R-:W-:-:S07]  /*0db0*/  IMAD R0, R8, 0x800000, R0 ;  /* 0x0080000008007824 */ /* 0x000fce00078e0200 */
.L_x_13:
[----:B------:R-:W-:Y:S05]  /*0dc0*/  BSYNC.RECONVERGENT B2 ;  /* 0x0000000000027941 */ /* 0x000fea0003800200 */
.L_x_10:
[----:B------:R-:W-:Y:S05]  /*0dd0*/  BRA `(.L_x_14) ;  /* 0x0000000000207947 */ /* 0x000fea0003800000 */
.L_x_9:
[----:B------:R-:W-:-:S04]  /*0de0*/  LOP3.LUT R0, R3, 0x80000000, R0, 0x48, !PT ;  /* 0x8000000003007812 */ /* 0x000fc800078e4800 */
[----:B------:R-:W-:Y:S01]  /*0df0*/  LOP3.LUT R0, R0, 0x7f800000, RZ, 0xfc, !PT ;  /* 0x7f80000000007812 */ /* 0x000fe200078efcff */
[----:B------:R-:W-:Y:S06]  /*0e00*/  BRA `(.L_x_14) ;  /* 0x0000000000147947 */ /* 0x000fec0003800000 */
.L_x_8:
[----:B------:R-:W-:Y:S01]  /*0e10*/  LOP3.LUT R0, R3, 0x80000000, R0, 0x48, !PT ;  /* 0x8000000003007812 */ /* 0x000fe200078e4800 */
[----:B------:R-:W-:Y:S06]  /*0e20*/  BRA `(.L_x_14) ;  /* 0x00000000000c7947 */ /* 0x000fec0003800000 */
.L_x_7:
[----:B------:R-:W0:Y:S01]  /*0e30*/  MUFU.RSQ R0, -QNAN ;  /* 0xffc0000000007908 */ /* 0x000e220000001400 */
[----:B------:R-:W-:Y:S05]  /*0e40*/  BRA `(.L_x_14) ;  /* 0x0000000000047947 */ /* 0x000fea0003800000 */
.L_x_6:
[----:B------:R-:W-:-:S07]  /*0e50*/  FADD.FTZ R0, R0, R3 ;  /* 0x0000000300007221 */ /* 0x000fce0000010000 */
.L_x_14:
[----:B------:R-:W-:Y:S05]  /*0e60*/  BSYNC.RECONVERGENT B1 ;  /* 0x0000000000017941 */ /* 0x000fea0003800200 */
.L_x_4:
[----:B------:R-:W-:-:S04]  /*0e70*/  IMAD.MOV.U32 R7, RZ, RZ, 0x0 ;  /* 0x00000000ff077424 */ /* 0x000fc800078e00ff */
[----:B0-----:R-:W-:Y:S05]  /*0e80*/  RET.REL.NODEC R6 `(generate_mask) ;  /* 0xfffffff0065c7950 */ /* 0x001fea0003c3ffff */
.L_x_15:
[----:B------:R-:W-:-:S00]  /*0e90*/  BRA `(.L_x_15) ;  /* 0xfffffffc00fc7947 */ /* 0x000fc0000383ffff */
[----:B------:R-:W-:-:S00]  /*0ea0*/  NOP ;  /* 0x0000000000007918 */ /* 0x000fc00000000000 */
        /* <DEDUP_REMOVED lines=13> */
.L_x_16:


//--------------------- .nv.shared.reserved.0     --------------------------
	.section	.nv.shared.reserved.0,"aw",@nobits
	.weak		__nv_reservedSMEM_offset_0_alias
	.size		__nv_reservedSMEM_offset_0_alias, 0, 64
	.other		__nv_reservedSMEM_offset_0_alias,@"STO_CUDA_RESERVED_SHARED STV_DEFAULT"
__nv_reservedSMEM_offset_0_alias:
	.zero		0
	.zero		64


//--------------------- .nv.constant0.generate_mask --------------------------
	.section	.nv.constant0.generate_mask,"a",@progbits
	.sectionflags	@""
	.align	4
.nv.constant0.generate_mask:
	.zero		936


//--------------------- SYMBOLS --------------------------

	.type		.nv.reservedSmem.offset0,@object
	.size		.nv.reservedSmem.offset0,0x4
